	.headerflags	@"EF_CUDA_TEXMODE_UNIFIED EF_CUDA_64BIT_ADDRESS EF_CUDA_ACCELERATORS EF_CUDA_SM90 EF_CUDA_VIRTUAL_SM(EF_CUDA_SM90)"
	.elftype	@"ET_EXEC"


//--------------------- .nv.info                  --------------------------
	.section	.nv.info,"",@"SHT_CUDA_INFO"
	.align	4


	//----- nvinfo : EIATTR_REGCOUNT
	.align		4
        /*0000*/ 	.byte	0x04, 0x2f
        /*0002*/ 	.short	(.L_3 - .L_2)
	.align		4
.L_2:
        /*0004*/ 	.word	index@(triton_poi_fused__native_batch_norm_legit_no_training_convolution_hardtanh_76)
        /*0008*/ 	.word	0x00000020


	//----- nvinfo : EIATTR_MIN_STACK_SIZE
	.align		4
.L_3:
        /*000c*/ 	.byte	0x04, 0x12
        /*000e*/ 	.short	(.L_5 - .L_4)
	.align		4
.L_4:
        /*0010*/ 	.word	index@(triton_poi_fused__native_batch_norm_legit_no_training_convolution_hardtanh_76)
        /*0014*/ 	.word	0x00000000


	//----- nvinfo : EIATTR_FRAME_SIZE
	.align		4
.L_5:
        /*0018*/ 	.byte	0x04, 0x11
        /*001a*/ 	.short	(.L_7 - .L_6)
	.align		4
.L_6:
        /*001c*/ 	.word	index@(triton_poi_fused__native_batch_norm_legit_no_training_convolution_hardtanh_76)
        /*0020*/ 	.word	0x00000000


	//----- nvinfo : EIATTR_MIN_STACK_SIZE
	.align		4
.L_7:
        /*0024*/ 	.byte	0x04, 0x12
        /*0026*/ 	.short	(.L_9 - .L_8)
	.align		4
.L_8:
        /*0028*/ 	.word	index@(triton_poi_fused__native_batch_norm_legit_no_training_convolution_hardtanh_76)
        /*002c*/ 	.word	0x00000000
.L_9:


//--------------------- .nv.info.triton_poi_fused__native_batch_norm_legit_no_training_convolution_hardtanh_76 --------------------------
	.section	.nv.info.triton_poi_fused__native_batch_norm_legit_no_training_convolution_hardtanh_76,"",@"SHT_CUDA_INFO"
	.sectionflags	@""
	.align	4


	//----- nvinfo : EIATTR_CUDA_API_VERSION
	.align		4
        /*0000*/ 	.byte	0x04, 0x37
        /*0002*/ 	.short	(.L_11 - .L_10)
.L_10:
        /*0004*/ 	.word	0x0000007c


	//----- nvinfo : EIATTR_KPARAM_INFO
	.align		4
.L_11:
        /*0008*/ 	.byte	0x04, 0x17
        /*000a*/ 	.short	(.L_13 - .L_12)
.L_12:
        /*000c*/ 	.word	0x00000000
        /*0010*/ 	.short	0x0007
        /*0012*/ 	.short	0x0038
        /*0014*/ 	.byte	0x00, 0xf0, 0x11, 0x00


	//----- nvinfo : EIATTR_KPARAM_INFO
	.align		4
.L_13:
        /*0018*/ 	.byte	0x04, 0x17
        /*001a*/ 	.short	(.L_15 - .L_14)
.L_14:
        /*001c*/ 	.word	0x00000000
        /*0020*/ 	.short	0x0006
        /*0022*/ 	.short	0x0030
        /*0024*/ 	.byte	0x00, 0xf4, 0x21, 0x00


	//----- nvinfo : EIATTR_KPARAM_INFO
	.align		4
.L_15:
        /*0028*/ 	.byte	0x04, 0x17
        /*002a*/ 	.short	(.L_17 - .L_16)
.L_16:
        /*002c*/ 	.word	0x00000000
        /*0030*/ 	.short	0x0005
        /*0032*/ 	.short	0x0028
        /*0034*/ 	.byte	0x00, 0xf4, 0x21, 0x00


	//----- nvinfo : EIATTR_KPARAM_INFO
	.align		4
.L_17:
        /*0038*/ 	.byte	0x04, 0x17
        /*003a*/ 	.short	(.L_19 - .L_18)
.L_18:
        /*003c*/ 	.word	0x00000000
        /*0040*/ 	.short	0x0004
        /*0042*/ 	.short	0x0020
        /*0044*/ 	.byte	0x00, 0xf4, 0x21, 0x00


	//----- nvinfo : EIATTR_KPARAM_INFO
	.align		4
.L_19:
        /*0048*/ 	.byte	0x04, 0x17
        /*004a*/ 	.short	(.L_21 - .L_20)
.L_20:
        /*004c*/ 	.word	0x00000000
        /*0050*/ 	.short	0x0003
        /*0052*/ 	.short	0x0018
        /*0054*/ 	.byte	0x00, 0xf4, 0x21, 0x00


	//----- nvinfo : EIATTR_KPARAM_INFO
	.align		4
.L_21:
        /*0058*/ 	.byte	0x04, 0x17
        /*005a*/ 	.short	(.L_23 - .L_22)
.L_22:
        /*005c*/ 	.word	0x00000000
        /*0060*/ 	.short	0x0002
        /*0062*/ 	.short	0x0010
        /*0064*/ 	.byte	0x00, 0xf4, 0x21, 0x00


	//----- nvinfo : EIATTR_KPARAM_INFO
	.align		4
.L_23:
        /*0068*/ 	.byte	0x04, 0x17
        /*006a*/ 	.short	(.L_25 - .L_24)
.L_24:
        /*006c*/ 	.word	0x00000000
        /*0070*/ 	.short	0x0001
        /*0072*/ 	.short	0x0008
        /*0074*/ 	.byte	0x00, 0xf4, 0x21, 0x00


	//----- nvinfo : EIATTR_KPARAM_INFO
	.align		4
.L_25:
        /*0078*/ 	.byte	0x04, 0x17
        /*007a*/ 	.short	(.L_27 - .L_26)
.L_26:
        /*007c*/ 	.word	0x00000000
        /*0080*/ 	.short	0x0000
        /*0082*/ 	.short	0x0000
        /*0084*/ 	.byte	0x00, 0xf4, 0x21, 0x00


	//----- nvinfo : EIATTR_SPARSE_MMA_MASK
	.align		4
.L_27:
        /*0088*/ 	.byte	0x03, 0x50
        /*008a*/ 	.short	0x0000


	//----- nvinfo : EIATTR_MAXREG_COUNT
	.align		4
        /*008c*/ 	.byte	0x03, 0x1b
        /*008e*/ 	.short	0x00ff


	//----- nvinfo : EIATTR_EXIT_INSTR_OFFSETS
	.align		4
        /*0090*/ 	.byte	0x04, 0x1c
        /*0092*/ 	.short	(.L_29 - .L_28)


	//   ....[0]....
.L_28:
        /*0094*/ 	.word	0x000008b0


	//   ....[1]....
        /*0098*/ 	.word	0x000008d0


	//----- nvinfo : EIATTR_REQNTID
	.align		4
.L_29:
        /*009c*/ 	.byte	0x04, 0x10
        /*009e*/ 	.short	(.L_31 - .L_30)
.L_30:
        /*00a0*/ 	.word	0x00000080
        /*00a4*/ 	.word	0x00000001
        /*00a8*/ 	.word	0x00000001


	//----- nvinfo : EIATTR_CBANK_PARAM_SIZE
	.align		4
.L_31:
        /*00ac*/ 	.byte	0x03, 0x19
        /*00ae*/ 	.short	0x003c


	//----- nvinfo : EIATTR_PARAM_CBANK
	.align		4
        /*00b0*/ 	.byte	0x04, 0x0a
        /*00b2*/ 	.short	(.L_33 - .L_32)
	.align		4
.L_32:
        /*00b4*/ 	.word	index@(.nv.constant0.triton_poi_fused__native_batch_norm_legit_no_training_convolution_hardtanh_76)
        /*00b8*/ 	.short	0x0210
        /*00ba*/ 	.short	0x003c


	//----- nvinfo : EIATTR_SW_WAR
	.align		4
.L_33:
        /*00bc*/ 	.byte	0x04, 0x36
        /*00be*/ 	.short	(.L_35 - .L_34)
.L_34:
        /*00c0*/ 	.word	0x00000008
.L_35:


//--------------------- .nv.callgraph             --------------------------
	.section	.nv.callgraph,"",@"SHT_CUDA_CALLGRAPH"
	.align	4
	.sectionentsize	8
	.align		4
        /*0000*/ 	.word	0x00000000
	.align		4
        /*0004*/ 	.word	0xffffffff
	.align		4
        /*0008*/ 	.word	0x00000000
	.align		4
        /*000c*/ 	.word	0xfffffffe
	.align		4
        /*0010*/ 	.word	0x00000000
	.align		4
        /*0014*/ 	.word	0xfffffffd
	.align		4
        /*0018*/ 	.word	0x00000000
	.align		4
        /*001c*/ 	.word	0xfffffffc


//--------------------- .nv.constant4             --------------------------
	.section	.nv.constant4,"a",@progbits
	.align	8
	.align		8
.nv.constant4:
        /*0000*/ 	.dword	_$_str
	.align		8
        /*0008*/ 	.dword	_$_str_$_2


//--------------------- .text.triton_poi_fused__native_batch_norm_legit_no_training_convolution_hardtanh_76 --------------------------
	.section	.text.triton_poi_fused__native_batch_norm_legit_no_training_convolution_hardtanh_76,"ax",@progbits
	.align	128
        .global         triton_poi_fused__native_batch_norm_legit_no_training_convolution_hardtanh_76
        .type           triton_poi_fused__native_batch_norm_legit_no_training_convolution_hardtanh_76,@function
        .size           triton_poi_fused__native_batch_norm_legit_no_training_convolution_hardtanh_76,(.L_x_1 - triton_poi_fused__native_batch_norm_legit_no_training_convolution_hardtanh_76)
        .other          triton_poi_fused__native_batch_norm_legit_no_training_convolution_hardtanh_76,@"STO_CUDA_ENTRY STV_DEFAULT"
triton_poi_fused__native_batch_norm_legit_no_training_convolution_hardtanh_76:
.text.triton_poi_fused__native_batch_norm_legit_no_training_convolution_hardtanh_76:
[----:B------:R-:W0:Y:S01]  /*0000*/  LDC R1, c[0x0][0x28] ;  /* 0x00000a00ff017b82 */ /* 0x000e220000000800 */
[----:B------:R-:W1:Y:S01]  /*0010*/  S2R R0, SR_TID.X ;  /* 0x0000000000007919 */ /* 0x000e620000002100 */
[----:B------:R-:W-:-:S06]  /*0020*/  HFMA2.MMA R4, -RZ, RZ, 0, 0 ;  /* 0x00000000ff047435 */ /* 0x000fcc00000001ff */
[----:B------:R-:W2:Y:S01]  /*0030*/  LDC.64 R6, c[0x0][0x228] ;  /* 0x00008a00ff067b82 */ /* 0x000ea20000000a00 */
[----:B------:R-:W-:Y:S01]  /*0040*/  MOV R20, RZ ;  /* 0x000000ff00147202 */ /* 0x000fe20000000f00 */
[----:B------:R-:W3:Y:S01]  /*0050*/  S2R R5, SR_CTAID.X ;  /* 0x0000000000057919 */ /* 0x000ee20000002500 */
[----:B------:R-:W-:Y:S01]  /*0060*/  CS2R R14, SRZ ;  /* 0x00000000000e7805 */ /* 0x000fe2000001ff00 */
[----:B------:R-:W-:Y:S01]  /*0070*/  ULDC.64 UR4, c[0x0][0x208] ;  /* 0x0000820000047ab9 */ /* 0x000fe20000000a00 */
[----:B------:R-:W-:-:S03]  /*0080*/  CS2R R18, SRZ ;  /* 0x0000000000127805 */ /* 0x000fc6000001ff00 */
[----:B------:R-:W4:Y:S08]  /*0090*/  LDC.64 R16, c[0x0][0x218] ;  /* 0x00008600ff107b82 */ /* 0x000f300000000a00 */
[----:B------:R-:W5:Y:S08]  /*00a0*/  LDC.64 R8, c[0x0][0x220] ;  /* 0x00008800ff087b82 */ /* 0x000f700000000a00 */
[----:B------:R-:W4:Y:S01]  /*00b0*/  LDC.64 R26, c[0x0][0x230] ;  /* 0x00008c00ff1a7b82 */ /* 0x000f220000000a00 */
[----:B-1----:R-:W-:-:S04]  /*00c0*/  SHF.L.U32 R0, R0, 0x2, RZ ;  /* 0x0000000200007819 */ /* 0x002fc800000006ff */
[----:B------:R-:W-:-:S04]  /*00d0*/  LOP3.LUT R0, R0, 0x1fc, RZ, 0xc0, !PT ;  /* 0x000001fc00007812 */ /* 0x000fc800078ec0ff */
[----:B---3--:R-:W-:-:S04]  /*00e0*/  LEA R5, R5, R0, 0x9 ;  /* 0x0000000005057211 */ /* 0x008fc800078e48ff */
[C---:B------:R-:W-:Y:S01]  /*00f0*/  ISETP.GE.AND P0, PT, R5.reuse, 0xa980, PT ;  /* 0x0000a9800500780c */ /* 0x040fe20003f06270 */
[----:B------:R-:W-:-:S04]  /*0100*/  IMAD.HI R0, R5, -0x3eadaff3, R4 ;  /* 0xc152500d05007827 */ /* 0x000fc800078e0204 */
[----:B------:R-:W-:Y:S01]  /*0110*/  VIADD R21, R5, 0x2 ;  /* 0x0000000205157836 */ /* 0x000fe20000000000 */
[----:B------:R-:W-:-:S04]  /*0120*/  SHF.R.U32.HI R3, RZ, 0x1f, R0 ;  /* 0x0000001fff037819 */ /* 0x000fc80000011600 */
[----:B------:R-:W-:Y:S01]  /*0130*/  LEA.HI.SX32 R3, R0, R3, 0x17 ;  /* 0x0000000300037211 */ /* 0x000fe200078fbaff */
[----:B------:R-:W-:-:S04]  /*0140*/  IMAD.HI R0, R21, -0x3eadaff3, R20 ;  /* 0xc152500d15007827 */ /* 0x000fc800078e0214 */
[----:B------:R-:W-:Y:S01]  /*0150*/  IMAD R2, R3, -0x2a6, R5 ;  /* 0xfffffd5a03027824 */ /* 0x000fe200078e0205 */
[----:B------:R-:W-:-:S03]  /*0160*/  SHF.R.U32.HI R3, RZ, 0x1f, R0 ;  /* 0x0000001fff037819 */ /* 0x000fc60000011600 */
[----:B--2---:R-:W-:Y:S01]  /*0170*/  IMAD.WIDE R10, R2, 0x4, R6 ;  /* 0x00000004020a7825 */ /* 0x004fe200078e0206 */
[----:B------:R-:W-:-:S04]  /*0180*/  LEA.HI.SX32 R3, R0, R3, 0x17 ;  /* 0x0000000300037211 */ /* 0x000fc800078fbaff */
[----:B------:R4:W2:Y:S01]  /*0190*/  @!P0 LDG.E.EL.64 R14, desc[UR4][R10.64] ;  /* 0x000000040a0e8981 */ /* 0x0008a2000c2e1b00 */
[----:B------:R-:W-:-:S04]  /*01a0*/  IMAD R20, R3, -0x2a6, R21 ;  /* 0xfffffd5a03147824 */ /* 0x000fc800078e0215 */
[----:B------:R-:W-:-:S05]  /*01b0*/  IMAD.WIDE R6, R20, 0x4, R6 ;  /* 0x0000000414067825 */ /* 0x000fca00078e0206 */
[----:B------:R1:W3:Y:S01]  /*01c0*/  @!P0 LDG.E.EL.64 R18, desc[UR4][R6.64] ;  /* 0x0000000406128981 */ /* 0x0002e2000c2e1b00 */
[----:B------:R-:W-:Y:S01]  /*01d0*/  CS2R R22, SRZ ;  /* 0x0000000000167805 */ /* 0x000fe2000001ff00 */
[----:B----4-:R-:W-:Y:S01]  /*01e0*/  IMAD.WIDE R10, R2, 0x4, R16 ;  /* 0x00000004020a7825 */ /* 0x010fe200078e0210 */
[----:B------:R-:W-:-:S03]  /*01f0*/  CS2R R24, SRZ ;  /* 0x0000000000187805 */ /* 0x000fc6000001ff00 */
[----:B------:R-:W-:-:S03]  /*0200*/  IMAD.WIDE R16, R20, 0x4, R16 ;  /* 0x0000000414107825 */ /* 0x000fc600078e0210 */
[----:B------:R-:W4:Y:S01]  /*0210*/  @!P0 LDG.E.EL.64 R24, desc[UR4][R10.64] ;  /* 0x000000040a188981 */ /* 0x000f22000c2e1b00 */
[----:B-----5:R-:W-:-:S03]  /*0220*/  IMAD.WIDE R28, R20, 0x4, R8 ;  /* 0x00000004141c7825 */ /* 0x020fc600078e0208 */
[----:B------:R5:W4:Y:S01]  /*0230*/  @!P0 LDG.E.EL.64 R22, desc[UR4][R16.64] ;  /* 0x0000000410168981 */ /* 0x000b22000c2e1b00 */
[----:B-1----:R-:W-:Y:S02]  /*0240*/  CS2R R6, SRZ ;  /* 0x0000000000067805 */ /* 0x002fe4000001ff00 */
[----:B------:R-:W-:-:S06]  /*0250*/  CS2R R12, SRZ ;  /* 0x00000000000c7805 */ /* 0x000fcc000001ff00 */
[----:B------:R1:W4:Y:S01]  /*0260*/  @!P0 LDG.E.EL.64 R12, desc[UR4][R28.64] ;  /* 0x000000041c0c8981 */ /* 0x000322000c2e1b00 */
[C---:B-----5:R-:W-:Y:S02]  /*0270*/  IMAD.WIDE R16, R2.reuse, 0x4, R8 ;  /* 0x0000000402107825 */ /* 0x060fe400078e0208 */
[----:B------:R-:W5:Y:S03]  /*0280*/  LDC.64 R8, c[0x0][0x238] ;  /* 0x00008e00ff087b82 */ /* 0x000f660000000a00 */
[----:B------:R1:W4:Y:S02]  /*0290*/  @!P0 LDG.E.EL.64 R6, desc[UR4][R16.64] ;  /* 0x0000000410068981 */ /* 0x000324000c2e1b00 */
[----:B01----:R-:W-:-:S04]  /*02a0*/  IMAD.WIDE R28, R2, 0x4, R26 ;  /* 0x00000004021c7825 */ /* 0x003fc800078e021a */
[----:B------:R-:W-:Y:S01]  /*02b0*/  IMAD.WIDE R26, R20, 0x4, R26 ;  /* 0x00000004141a7825 */ /* 0x000fe200078e021a */
[----:B------:R-:W-:-:S06]  /*02c0*/  CS2R R16, SRZ ;  /* 0x0000000000107805 */ /* 0x000fcc000001ff00 */
[----:B------:R5:W4:Y:S02]  /*02d0*/  @!P0 LDG.E.EL.64 R16, desc[UR4][R26.64] ;  /* 0x000000041a108981 */ /* 0x000b24000c2e1b00 */
[----:B-----5:R-:W-:-:S04]  /*02e0*/  IMAD.WIDE R26, R2, 0x4, R8 ;  /* 0x00000004021a7825 */ /* 0x020fc800078e0208 */
[----:B------:R-:W-:Y:S02]  /*02f0*/  IMAD.MOV.U32 R2, RZ, RZ, 0x3e800000 ;  /* 0x3e800000ff027424 */ /* 0x000fe400078e00ff */
[----:B------:R-:W-:Y:S01]  /*0300*/  IMAD.WIDE R8, R20, 0x4, R8 ;  /* 0x0000000414087825 */ /* 0x000fe200078e0208 */
[----:B------:R-:W-:-:S06]  /*0310*/  CS2R R20, SRZ ;  /* 0x0000000000147805 */ /* 0x000fcc000001ff00 */
[----:B------:R0:W5:Y:S02]  /*0320*/  @!P0 LDG.E.EL.64 R20, desc[UR4][R8.64] ;  /* 0x0000000408148981 */ /* 0x000164000c2e1b00 */
[----:B0-----:R-:W-:Y:S01]  /*0330*/  CS2R R8, SRZ ;  /* 0x0000000000087805 */ /* 0x001fe2000001ff00 */
[----:B--2---:R-:W-:Y:S01]  /*0340*/  FADD R0, R14, 9.9999997473787516356e-06 ;  /* 0x3727c5ac0e007421 */ /* 0x004fe20000000000 */
[----:B------:R-:W-:-:S03]  /*0350*/  FADD R4, R15, 9.9999997473787516356e-06 ;  /* 0x3727c5ac0f047421 */ /* 0x000fc60000000000 */
[----:B------:R0:W1:Y:S01]  /*0360*/  MUFU.SQRT R11, R0 ;  /* 0x00000000000b7308 */ /* 0x0000620000002000 */
[----:B---3--:R-:W-:Y:S01]  /*0370*/  FADD R3, R18, 9.9999997473787516356e-06 ;  /* 0x3727c5ac12037421 */ /* 0x008fe20000000000 */
[----:B0-----:R-:W-:-:S06]  /*0380*/  FADD R0, R19, 9.9999997473787516356e-06 ;  /* 0x3727c5ac13007421 */ /* 0x001fcc0000000000 */
[----:B------:R-:W0:Y:S01]  /*0390*/  MUFU.SQRT R4, R4 ;  /* 0x0000000400047308 */ /* 0x000e220000002000 */
[----:B-1----:R-:W-:-:S07]  /*03a0*/  FSETP.GT.AND P6, PT, R11, 8.50705917302346158658e+37, PT ;  /* 0x7e8000000b00780b */ /* 0x002fce0003fc4000 */
[----:B------:R-:W1:Y:S01]  /*03b0*/  MUFU.SQRT R3, R3 ;  /* 0x0000000300037308 */ /* 0x000e620000002000 */
[----:B------:R-:W-:-:S07]  /*03c0*/  FSETP.GEU.AND P1, PT, R11, 1.175494350822287508e-38, PT ;  /* 0x008000000b00780b */ /* 0x000fce0003f2e000 */
[----:B------:R-:W2:Y:S01]  /*03d0*/  MUFU.SQRT R0, R0 ;  /* 0x0000000000007308 */ /* 0x000ea20000002000 */
[----:B0-----:R-:W-:Y:S01]  /*03e0*/  FSETP.GT.AND P2, PT, R4, 8.50705917302346158658e+37, PT ;  /* 0x7e8000000400780b */ /* 0x001fe20003f44000 */
[----:B------:R-:W-:Y:S01]  /*03f0*/  @P6 FMUL R11, R11, 0.25 ;  /* 0x3e8000000b0b6820 */ /* 0x000fe20000400000 */
[----:B------:R-:W-:Y:S02]  /*0400*/  FSEL R10, R2, 1, P6 ;  /* 0x3f800000020a7808 */ /* 0x000fe40003000000 */
[----:B-1----:R-:W-:Y:S02]  /*0410*/  FSETP.GT.AND P4, PT, R3, 8.50705917302346158658e+37, PT ;  /* 0x7e8000000300780b */ /* 0x002fe40003f84000 */
[----:B------:R-:W-:Y:S01]  /*0420*/  FSETP.GEU.AND P3, PT, R4, 1.175494350822287508e-38, PT ;  /* 0x008000000400780b */ /* 0x000fe20003f6e000 */
[----:B------:R-:W-:Y:S01]  /*0430*/  @!P1 FMUL R11, R11, 16777216 ;  /* 0x4b8000000b0b9820 */ /* 0x000fe20000400000 */
[----:B------:R-:W-:Y:S01]  /*0440*/  FSETP.GEU.AND P5, PT, R3, 1.175494350822287508e-38, PT ;  /* 0x008000000300780b */ /* 0x000fe20003fae000 */
[----:B------:R-:W-:Y:S01]  /*0450*/  @!P1 FMUL R10, R10, 16777216 ;  /* 0x4b8000000a0a9820 */ /* 0x000fe20000400000 */
[----:B--2---:R-:W-:-:S02]  /*0460*/  FSETP.GT.AND P6, PT, R0, 8.50705917302346158658e+37, PT ;  /* 0x7e8000000000780b */ /* 0x004fc40003fc4000 */
[----:B------:R-:W-:Y:S02]  /*0470*/  FSETP.GEU.AND P1, PT, R0, 1.175494350822287508e-38, PT ;  /* 0x008000000000780b */ /* 0x000fe40003f2e000 */
[----:B------:R-:W-:Y:S01]  /*0480*/  CS2R R18, SRZ ;  /* 0x0000000000127805 */ /* 0x000fe2000001ff00 */
[----:B------:R-:W-:Y:S01]  /*0490*/  @P2 FMUL R4, R4, 0.25 ;  /* 0x3e80000004042820 */ /* 0x000fe20000400000 */
[----:B------:R-:W0:Y:S01]  /*04a0*/  MUFU.RCP R11, R11 ;  /* 0x0000000b000b7308 */ /* 0x000e220000001000 */
[----:B------:R-:W-:Y:S01]  /*04b0*/  @P4 FMUL R3, R3, 0.25 ;  /* 0x3e80000003034820 */ /* 0x000fe20000400000 */
[----:B------:R-:W-:Y:S01]  /*04c0*/  CS2R R14, SRZ ;  /* 0x00000000000e7805 */ /* 0x000fe2000001ff00 */
[----:B------:R-:W-:Y:S01]  /*04d0*/  @!P3 FMUL R4, R4, 16777216 ;  /* 0x4b8000000404b820 */ /* 0x000fe20000400000 */
[----:B------:R1:W2:Y:S01]  /*04e0*/  @!P0 LDG.E.EL.64 R18, desc[UR4][R26.64] ;  /* 0x000000041a128981 */ /* 0x0002a2000c2e1b00 */
[----:B------:R-:W-:Y:S02]  /*04f0*/  @!P5 FMUL R3, R3, 16777216 ;  /* 0x4b8000000303d820 */ /* 0x000fe40000400000 */
[----:B------:R-:W-:Y:S01]  /*0500*/  @P6 FMUL R0, R0, 0.25 ;  /* 0x3e80000000006820 */ /* 0x000fe20000400000 */
[----:B------:R3:W2:Y:S01]  /*0510*/  @!P0 LDG.E.EL.64 R14, desc[UR4][R28.64] ;  /* 0x000000041c0e8981 */ /* 0x0006a2000c2e1b00 */
[----:B-1----:R-:W1:Y:S02]  /*0520*/  LDC.64 R26, c[0x0][0x210] ;  /* 0x00008400ff1a7b82 */ /* 0x002e640000000a00 */
[----:B------:R-:W-:Y:S01]  /*0530*/  @!P1 FMUL R0, R0, 16777216 ;  /* 0x4b80000000009820 */ /* 0x000fe20000400000 */
[----:B------:R-:W0:Y:S01]  /*0540*/  MUFU.RCP R4, R4 ;  /* 0x0000000400047308 */ /* 0x000e220000001000 */
[----:B---3--:R-:W-:-:S07]  /*0550*/  FSEL R29, R2, 1, P2 ;  /* 0x3f800000021d7808 */ /* 0x008fce0001000000 */
[----:B------:R-:W3:Y:S08]  /*0560*/  MUFU.RCP R3, R3 ;  /* 0x0000000300037308 */ /* 0x000ef00000001000 */
[----:B------:R0:W3:Y:S01]  /*0570*/  MUFU.RCP R28, R0 ;  /* 0x00000000001c7308 */ /* 0x0000e20000001000 */
[----:B------:R-:W-:Y:S01]  /*0580*/  @!P3 FMUL R29, R29, 16777216 ;  /* 0x4b8000001d1db820 */ /* 0x000fe20000400000 */
[----:B0-----:R-:W-:Y:S01]  /*0590*/  FMUL R0, R11, R10 ;  /* 0x0000000a0b007220 */ /* 0x001fe20000400000 */
[----:B------:R-:W-:-:S02]  /*05a0*/  FSEL R10, R2, 1, P4 ;  /* 0x3f800000020a7808 */ /* 0x000fc40002000000 */
[----:B------:R-:W-:-:S03]  /*05b0*/  FSEL R11, R2, 1, P6 ;  /* 0x3f800000020b7808 */ /* 0x000fc60003000000 */
[----:B------:R-:W-:Y:S02]  /*05c0*/  @!P5 FMUL R10, R10, 16777216 ;  /* 0x4b8000000a0ad820 */ /* 0x000fe40000400000 */
[----:B------:R-:W-:Y:S01]  /*05d0*/  @!P1 FMUL R11, R11, 16777216 ;  /* 0x4b8000000b0b9820 */ /* 0x000fe20000400000 */
[----:B------:R-:W-:Y:S01]  /*05e0*/  FMUL R2, R4, R29 ;  /* 0x0000001d04027220 */ /* 0x000fe20000400000 */
[----:B---3--:R-:W-:Y:S02]  /*05f0*/  FMUL R3, R3, R10 ;  /* 0x0000000a03037220 */ /* 0x008fe40000400000 */
[----:B------:R-:W-:Y:S01]  /*0600*/  FMUL R4, R28, R11 ;  /* 0x0000000b1c047220 */ /* 0x000fe20000400000 */
[----:B------:R-:W-:Y:S01]  /*0610*/  CS2R R10, SRZ ;  /* 0x00000000000a7805 */ /* 0x000fe2000001ff00 */
[----:B-1----:R-:W-:-:S05]  /*0620*/  IMAD.WIDE R26, R5, 0x4, R26 ;  /* 0x00000004051a7825 */ /* 0x002fca00078e021a */
[----:B------:R-:W4:Y:S02]  /*0630*/  @!P0 LDG.E.128 R8, desc[UR4][R26.64] ;  /* 0x000000041a088981 */ /* 0x000f24000c1e1d00 */
[----:B----4-:R-:W-:Y:S01]  /*0640*/  FADD R9, R25, R9 ;  /* 0x0000000919097221 */ /* 0x010fe20000000000 */
[----:B------:R-:W-:Y:S01]  /*0650*/  FADD R8, R24, R8 ;  /* 0x0000000818087221 */ /* 0x000fe20000000000 */
[----:B------:R-:W-:Y:S02]  /*0660*/  FADD R11, R23, R11 ;  /* 0x0000000b170b7221 */ /* 0x000fe40000000000 */
[----:B------:R-:W-:Y:S01]  /*0670*/  FADD R23, R9, -R7 ;  /* 0x8000000709177221 */ /* 0x000fe20000000000 */
[----:B------:R-:W-:Y:S01]  /*0680*/  FADD R7, R8, -R6 ;  /* 0x8000000608077221 */ /* 0x000fe20000000000 */
[----:B------:R-:W-:Y:S01]  /*0690*/  FADD R10, R22, R10 ;  /* 0x0000000a160a7221 */ /* 0x000fe20000000000 */
[----:B------:R-:W-:Y:S01]  /*06a0*/  FADD R13, R11, -R13 ;  /* 0x8000000d0b0d7221 */ /* 0x000fe20000000000 */
[----:B------:R-:W-:Y:S01]  /*06b0*/  FMUL R2, R2, R23 ;  /* 0x0000001702027220 */ /* 0x000fe20000400000 */
[----:B------:R-:W-:Y:S01]  /*06c0*/  FMUL R7, R0, R7 ;  /* 0x0000000700077220 */ /* 0x000fe20000400000 */
[----:B------:R-:W-:Y:S01]  /*06d0*/  FADD R12, R10, -R12 ;  /* 0x8000000c0a0c7221 */ /* 0x000fe20000000000 */
[----:B------:R-:W-:Y:S01]  /*06e0*/  FMUL R4, R4, R13 ;  /* 0x0000000d04047220 */ /* 0x000fe20000400000 */
[----:B--2---:R-:W-:Y:S01]  /*06f0*/  FFMA R15, R2, R15, R19 ;  /* 0x0000000f020f7223 */ /* 0x004fe20000000013 */
[----:B------:R-:W-:Y:S01]  /*0700*/  FFMA R14, R7, R14, R18 ;  /* 0x0000000e070e7223 */ /* 0x000fe20000000012 */
[----:B------:R-:W-:Y:S01]  /*0710*/  FMUL R7, R3, R12 ;  /* 0x0000000c03077220 */ /* 0x000fe20000400000 */
[----:B-----5:R-:W-:Y:S01]  /*0720*/  FFMA R4, R4, R17, R21 ;  /* 0x0000001104047223 */ /* 0x020fe20000000015 */
[----:B------:R-:W0:Y:S01]  /*0730*/  LDC.64 R2, c[0x0][0x240] ;  /* 0x00009000ff027b82 */ /* 0x000e220000000a00 */
[----:B------:R-:W-:Y:S01]  /*0740*/  FSETP.GTU.AND P1, PT, R15, RZ, PT ;  /* 0x000000ff0f00720b */ /* 0x000fe20003f2c000 */
[----:B------:R-:W-:Y:S01]  /*0750*/  FFMA R7, R7, R16, R20 ;  /* 0x0000001007077223 */ /* 0x000fe20000000014 */
[----:B------:R-:W-:-:S02]  /*0760*/  FSETP.GTU.AND P4, PT, R14, RZ, PT ;  /* 0x000000ff0e00720b */ /* 0x000fc40003f8c000 */
[----:B------:R-:W-:Y:S02]  /*0770*/  FSEL R13, R15, RZ, P1 ;  /* 0x000000ff0f0d7208 */ /* 0x000fe40000800000 */
[----:B------:R-:W-:Y:S02]  /*0780*/  FSETP.GTU.AND P2, PT, R4, RZ, PT ;  /* 0x000000ff0400720b */ /* 0x000fe40003f4c000 */
[----:B------:R-:W-:Y:S02]  /*0790*/  FSETP.GTU.AND P3, PT, R7, RZ, PT ;  /* 0x000000ff0700720b */ /* 0x000fe40003f6c000 */
[----:B------:R-:W-:Y:S02]  /*07a0*/  FSEL R12, R14, RZ, P4 ;  /* 0x000000ff0e0c7208 */ /* 0x000fe40002000000 */
[----:B------:R-:W-:Y:S02]  /*07b0*/  FSETP.GEU.AND P1, PT, R13, 6, PT ;  /* 0x40c000000d00780b */ /* 0x000fe40003f2e000 */
[----:B------:R-:W-:-:S02]  /*07c0*/  FSEL R15, R4, RZ, P2 ;  /* 0x000000ff040f7208 */ /* 0x000fc40001000000 */
[----:B------:R-:W-:Y:S02]  /*07d0*/  FSEL R14, R7, RZ, P3 ;  /* 0x000000ff070e7208 */ /* 0x000fe40001800000 */
[----:B------:R-:W-:Y:S02]  /*07e0*/  FSETP.GEU.AND P5, PT, R12, 6, PT ;  /* 0x40c000000c00780b */ /* 0x000fe40003fae000 */
[----:B------:R-:W-:Y:S02]  /*07f0*/  FSETP.GEU.AND P3, PT, R15, 6, PT ;  /* 0x40c000000f00780b */ /* 0x000fe40003f6e000 */
[----:B------:R-:W-:Y:S02]  /*0800*/  FSETP.GEU.AND P2, PT, R14, 6, PT ;  /* 0x40c000000e00780b */ /* 0x000fe40003f4e000 */
[----:B------:R-:W-:Y:S01]  /*0810*/  FSETP.NAN.AND P6, PT, R13, R13, PT ;  /* 0x0000000d0d00720b */ /* 0x000fe20003fc8000 */
[----:B------:R1:W-:Y:S01]  /*0820*/  @!P0 STG.E.128 desc[UR4][R26.64], R8 ;  /* 0x000000081a008986 */ /* 0x0003e2000c101d04 */
[----:B------:R-:W-:-:S02]  /*0830*/  FSETP.NAN.AND P4, PT, R12, R12, PT ;  /* 0x0000000c0c00720b */ /* 0x000fc40003f88000 */
[----:B------:R-:W-:Y:S02]  /*0840*/  @P1 SEL R13, R13, 0x40c00000, P6 ;  /* 0x40c000000d0d1807 */ /* 0x000fe40003000000 */
[----:B------:R-:W-:Y:S02]  /*0850*/  FSETP.NAN.AND P6, PT, R15, R15, PT ;  /* 0x0000000f0f00720b */ /* 0x000fe40003fc8000 */
[----:B------:R-:W-:Y:S01]  /*0860*/  FSETP.NAN.AND P1, PT, R14, R14, PT ;  /* 0x0000000e0e00720b */ /* 0x000fe20003f28000 */
[----:B0-----:R-:W-:Y:S01]  /*0870*/  IMAD.WIDE R4, R5, 0x4, R2 ;  /* 0x0000000405047825 */ /* 0x001fe200078e0202 */
[----:B------:R-:W-:Y:S02]  /*0880*/  @P5 SEL R12, R12, 0x40c00000, P4 ;  /* 0x40c000000c0c5807 */ /* 0x000fe40002000000 */
[----:B------:R-:W-:Y:S02]  /*0890*/  @P3 SEL R15, R15, 0x40c00000, P6 ;  /* 0x40c000000f0f3807 */ /* 0x000fe40003000000 */
[----:B------:R-:W-:Y:S01]  /*08a0*/  @P2 SEL R14, R14, 0x40c00000, P1 ;  /* 0x40c000000e0e2807 */ /* 0x000fe20000800000 */
[----:B------:R-:W-:Y:S06]  /*08b0*/  @P0 EXIT ;  /* 0x000000000000094d */ /* 0x000fec0003800000 */
[----:B------:R-:W-:Y:S01]  /*08c0*/  STG.E.128 desc[UR4][R4.64], R12 ;  /* 0x0000000c04007986 */ /* 0x000fe2000c101d04 */
[----:B------:R-:W-:Y:S05]  /*08d0*/  EXIT ;  /* 0x000000000000794d */ /* 0x000fea0003800000 */
.L_x_0:
[----:B------:R-:W-:-:S00]  /*08e0*/  BRA `(.L_x_0) ;  /* 0xfffffffc00fc7947 */ /* 0x000fc0000383ffff */
[----:B------:R-:W-:-:S00]  /*08f0*/  NOP ;  /* 0x0000000000007918 */ /* 0x000fc00000000000 */
        /* <DEDUP_REMOVED lines=8> */
.L_x_1:


//--------------------- .nv.global.init           --------------------------
	.section	.nv.global.init,"aw",@progbits
.nv.global.init:
	.type		_$_str,@object
	.size		_$_str,(_$_str_$_2 - _$_str)
_$_str:
        /*0000*/ 	.byte	0x5f, 0x5f, 0x43, 0x55, 0x44, 0x41, 0x5f, 0x46, 0x54, 0x5a, 0x00
	.type		_$_str_$_2,@object
	.size		_$_str_$_2,(.L_1 - _$_str_$_2)
_$_str_$_2:
        /*000b*/ 	.byte	0x5f, 0x5f, 0x43, 0x55, 0x44, 0x41, 0x5f, 0x50, 0x52, 0x45, 0x43, 0x5f, 0x53, 0x51, 0x52, 0x54
        /*001b*/ 	.byte	0x00
.L_1:


//--------------------- .nv.constant0.triton_poi_fused__native_batch_norm_legit_no_training_convolution_hardtanh_76 --------------------------
	.section	.nv.constant0.triton_poi_fused__native_batch_norm_legit_no_training_convolution_hardtanh_76,"a",@progbits
	.sectionflags	@""
	.align	4
.nv.constant0.triton_poi_fused__native_batch_norm_legit_no_training_convolution_hardtanh_76:
	.zero		588
